//
// Generated by NVIDIA NVVM Compiler
//
// Compiler Build ID: CL-36424714
// Cuda compilation tools, release 13.0, V13.0.88
// Based on NVVM 20.0.0
//

.version 9.0
.target sm_100
.address_size 64

	// .globl	_Z14wmmaGemmKernelPK6__halfS1_PS_i

.visible .entry _Z14wmmaGemmKernelPK6__halfS1_PS_i(
	.param .u64 .ptr .align 1 _Z14wmmaGemmKernelPK6__halfS1_PS_i_param_0,
	.param .u64 .ptr .align 1 _Z14wmmaGemmKernelPK6__halfS1_PS_i_param_1,
	.param .u64 .ptr .align 1 _Z14wmmaGemmKernelPK6__halfS1_PS_i_param_2,
	.param .u32 _Z14wmmaGemmKernelPK6__halfS1_PS_i_param_3
)
{
	.local .align 8 .b8 	__local_depot0[32];
	.reg .b64 	%SP;
	.reg .b64 	%SPL;
	.reg .pred 	%p<7>;
	.reg .b16 	%rs<17>;
	.reg .b32 	%r<151>;
	.reg .b32 	%f<141>;
	.reg .b64 	%rd<41>;

	mov.u64 	%SPL, __local_depot0;
	ld.param.u64 	%rd12, [_Z14wmmaGemmKernelPK6__halfS1_PS_i_param_0];
	ld.param.u32 	%r40, [_Z14wmmaGemmKernelPK6__halfS1_PS_i_param_3];
	cvta.to.global.u64 	%rd1, %rd12;
	add.u64 	%rd2, %SPL, 0;
	mov.u32 	%r41, %ctaid.x;
	mov.u32 	%r1, %ctaid.y;
	shl.b32 	%r2, %r41, 4;
	mov.f32 	%f57, 0f00000000;
	st.local.v2.f32 	[%rd2], {%f57, %f57};
	st.local.v2.f32 	[%rd2+8], {%f57, %f57};
	st.local.v2.f32 	[%rd2+16], {%f57, %f57};
	st.local.v2.f32 	[%rd2+24], {%f57, %f57};
	setp.lt.s32 	%p1, %r40, 1;
	@%p1 bra 	$L__BB0_8;
	mul.lo.s32 	%r43, %r1, %r40;
	shl.b32 	%r147, %r43, 4;
	add.s32 	%r44, %r40, -1;
	shr.u32 	%r45, %r44, 4;
	add.s32 	%r4, %r45, 1;
	and.b32  	%r5, %r4, 3;
	setp.lt.u32 	%p2, %r40, 49;
	mov.b32 	%r148, 0;
	mov.f32 	%f132, 0f00000000;
	mov.f32 	%f131, %f132;
	mov.f32 	%f130, %f132;
	mov.f32 	%f129, %f132;
	mov.f32 	%f128, %f132;
	mov.f32 	%f127, %f132;
	mov.f32 	%f126, %f132;
	mov.f32 	%f125, %f132;
	@%p2 bra 	$L__BB0_4;
	mul.wide.u32 	%rd14, %r147, 2;
	add.s64 	%rd15, %rd14, %rd1;
	add.s64 	%rd39, %rd15, 64;
	shl.b32 	%r47, %r40, 5;
	add.s32 	%r146, %r47, %r2;
	mad.lo.s32 	%r145, %r40, 48, %r2;
	shl.b32 	%r48, %r40, 4;
	add.s32 	%r144, %r2, %r48;
	and.b32  	%r49, %r4, 536870908;
	neg.s32 	%r142, %r49;
	mov.b32 	%r148, 0;
	mov.f32 	%f132, 0f00000000;
	mov.u32 	%r143, %r2;
$L__BB0_3:
	ld.param.u64 	%rd36, [_Z14wmmaGemmKernelPK6__halfS1_PS_i_param_1];
	mul.wide.u32 	%rd16, %r147, 2;
	add.s64 	%rd17, %rd1, %rd16;
	wmma.load.a.sync.aligned.row.m16n16k16.global.f16 	{%r50, %r51, %r52, %r53, %r54, %r55, %r56, %r57}, [%rd17], %r40;
	cvta.to.global.u64 	%rd18, %rd36;
	mul.wide.u32 	%rd19, %r143, 2;
	add.s64 	%rd20, %rd18, %rd19;
	wmma.load.b.sync.aligned.col.m16n16k16.global.f16 	{%r58, %r59, %r60, %r61, %r62, %r63, %r64, %r65}, [%rd20], %r40;
	wmma.mma.sync.aligned.row.col.m16n16k16.f32.f32 {%f61, %f62, %f63, %f64, %f65, %f66, %f67, %f68}, {%r50, %r51, %r52, %r53, %r54, %r55, %r56, %r57}, {%r58, %r59, %r60, %r61, %r62, %r63, %r64, %r65}, {%f125, %f126, %f127, %f128, %f129, %f130, %f131, %f132};
	add.s64 	%rd21, %rd39, -32;
	wmma.load.a.sync.aligned.row.m16n16k16.global.f16 	{%r66, %r67, %r68, %r69, %r70, %r71, %r72, %r73}, [%rd21], %r40;
	mul.wide.u32 	%rd22, %r144, 2;
	add.s64 	%rd23, %rd18, %rd22;
	wmma.load.b.sync.aligned.col.m16n16k16.global.f16 	{%r74, %r75, %r76, %r77, %r78, %r79, %r80, %r81}, [%rd23], %r40;
	wmma.mma.sync.aligned.row.col.m16n16k16.f32.f32 {%f69, %f70, %f71, %f72, %f73, %f74, %f75, %f76}, {%r66, %r67, %r68, %r69, %r70, %r71, %r72, %r73}, {%r74, %r75, %r76, %r77, %r78, %r79, %r80, %r81}, {%f61, %f62, %f63, %f64, %f65, %f66, %f67, %f68};
	wmma.load.a.sync.aligned.row.m16n16k16.global.f16 	{%r82, %r83, %r84, %r85, %r86, %r87, %r88, %r89}, [%rd39], %r40;
	mul.wide.u32 	%rd24, %r146, 2;
	add.s64 	%rd25, %rd18, %rd24;
	wmma.load.b.sync.aligned.col.m16n16k16.global.f16 	{%r90, %r91, %r92, %r93, %r94, %r95, %r96, %r97}, [%rd25], %r40;
	wmma.mma.sync.aligned.row.col.m16n16k16.f32.f32 {%f77, %f78, %f79, %f80, %f81, %f82, %f83, %f84}, {%r82, %r83, %r84, %r85, %r86, %r87, %r88, %r89}, {%r90, %r91, %r92, %r93, %r94, %r95, %r96, %r97}, {%f69, %f70, %f71, %f72, %f73, %f74, %f75, %f76};
	add.s64 	%rd26, %rd39, 32;
	wmma.load.a.sync.aligned.row.m16n16k16.global.f16 	{%r98, %r99, %r100, %r101, %r102, %r103, %r104, %r105}, [%rd26], %r40;
	mul.wide.u32 	%rd27, %r145, 2;
	add.s64 	%rd28, %rd18, %rd27;
	wmma.load.b.sync.aligned.col.m16n16k16.global.f16 	{%r106, %r107, %r108, %r109, %r110, %r111, %r112, %r113}, [%rd28], %r40;
	wmma.mma.sync.aligned.row.col.m16n16k16.f32.f32 {%f125, %f126, %f127, %f128, %f129, %f130, %f131, %f132}, {%r98, %r99, %r100, %r101, %r102, %r103, %r104, %r105}, {%r106, %r107, %r108, %r109, %r110, %r111, %r112, %r113}, {%f77, %f78, %f79, %f80, %f81, %f82, %f83, %f84};
	add.s32 	%r148, %r148, 64;
	add.s64 	%rd39, %rd39, 128;
	add.s32 	%r147, %r147, 64;
	shl.b32 	%r114, %r40, 6;
	add.s32 	%r146, %r146, %r114;
	add.s32 	%r145, %r145, %r114;
	add.s32 	%r144, %r144, %r114;
	add.s32 	%r143, %r143, %r114;
	add.s32 	%r142, %r142, 4;
	setp.eq.s32 	%p3, %r142, 0;
	@%p3 bra 	$L__BB0_4;
	bra.uni 	$L__BB0_3;
$L__BB0_4:
	setp.eq.s32 	%p4, %r5, 0;
	@%p4 bra 	$L__BB0_7;
	mad.lo.s32 	%r141, %r148, %r40, %r2;
	shl.b32 	%r12, %r40, 4;
	mov.u32 	%r115, %ctaid.y;
	mul.lo.s32 	%r116, %r115, %r40;
	shl.b32 	%r117, %r116, 4;
	add.s32 	%r140, %r148, %r117;
	neg.s32 	%r139, %r5;
$L__BB0_6:
	.pragma "nounroll";
	ld.param.u64 	%rd37, [_Z14wmmaGemmKernelPK6__halfS1_PS_i_param_1];
	mul.wide.u32 	%rd29, %r140, 2;
	add.s64 	%rd30, %rd1, %rd29;
	wmma.load.a.sync.aligned.row.m16n16k16.global.f16 	{%r118, %r119, %r120, %r121, %r122, %r123, %r124, %r125}, [%rd30], %r40;
	cvta.to.global.u64 	%rd31, %rd37;
	mul.wide.u32 	%rd32, %r141, 2;
	add.s64 	%rd33, %rd31, %rd32;
	wmma.load.b.sync.aligned.col.m16n16k16.global.f16 	{%r126, %r127, %r128, %r129, %r130, %r131, %r132, %r133}, [%rd33], %r40;
	wmma.mma.sync.aligned.row.col.m16n16k16.f32.f32 {%f125, %f126, %f127, %f128, %f129, %f130, %f131, %f132}, {%r118, %r119, %r120, %r121, %r122, %r123, %r124, %r125}, {%r126, %r127, %r128, %r129, %r130, %r131, %r132, %r133}, {%f125, %f126, %f127, %f128, %f129, %f130, %f131, %f132};
	add.s32 	%r141, %r141, %r12;
	add.s32 	%r140, %r140, 16;
	add.s32 	%r139, %r139, 1;
	setp.ne.s32 	%p5, %r139, 0;
	@%p5 bra 	$L__BB0_6;
$L__BB0_7:
	st.local.v2.f32 	[%rd2], {%f125, %f126};
	st.local.v2.f32 	[%rd2+8], {%f127, %f128};
	st.local.v2.f32 	[%rd2+16], {%f129, %f130};
	st.local.v2.f32 	[%rd2+24], {%f131, %f132};
$L__BB0_8:
	ld.param.u64 	%rd38, [_Z14wmmaGemmKernelPK6__halfS1_PS_i_param_2];
	mov.u32 	%r135, %ctaid.y;
	mul.lo.s32 	%r136, %r135, %r40;
	shl.b32 	%r137, %r136, 4;
	add.s32 	%r149, %r137, %r2;
	add.s64 	%rd40, %rd2, 32;
	cvta.to.global.u64 	%rd5, %rd38;
	mov.b32 	%r150, 0;
$L__BB0_9:
	ld.local.v2.f32 	{%f85, %f86}, [%rd40+-32];
	// begin inline asm
	{  cvt.rn.f16.f32 %rs1, %f85;}

	// end inline asm
	mul.wide.s32 	%rd34, %r149, 2;
	add.s64 	%rd35, %rd5, %rd34;
	st.global.u16 	[%rd35], %rs1;
	// begin inline asm
	{  cvt.rn.f16.f32 %rs2, %f86;}

	// end inline asm
	st.global.u16 	[%rd35+2], %rs2;
	ld.local.v2.f32 	{%f87, %f88}, [%rd40+-24];
	// begin inline asm
	{  cvt.rn.f16.f32 %rs3, %f87;}

	// end inline asm
	st.global.u16 	[%rd35+4], %rs3;
	// begin inline asm
	{  cvt.rn.f16.f32 %rs4, %f88;}

	// end inline asm
	st.global.u16 	[%rd35+6], %rs4;
	ld.local.v2.f32 	{%f89, %f90}, [%rd40+-16];
	// begin inline asm
	{  cvt.rn.f16.f32 %rs5, %f89;}

	// end inline asm
	st.global.u16 	[%rd35+8], %rs5;
	// begin inline asm
	{  cvt.rn.f16.f32 %rs6, %f90;}

	// end inline asm
	st.global.u16 	[%rd35+10], %rs6;
	ld.local.v2.f32 	{%f91, %f92}, [%rd40+-8];
	// begin inline asm
	{  cvt.rn.f16.f32 %rs7, %f91;}

	// end inline asm
	st.global.u16 	[%rd35+12], %rs7;
	// begin inline asm
	{  cvt.rn.f16.f32 %rs8, %f92;}

	// end inline asm
	st.global.u16 	[%rd35+14], %rs8;
	ld.local.v2.f32 	{%f93, %f94}, [%rd40];
	// begin inline asm
	{  cvt.rn.f16.f32 %rs9, %f93;}

	// end inline asm
	st.global.u16 	[%rd35+16], %rs9;
	// begin inline asm
	{  cvt.rn.f16.f32 %rs10, %f94;}

	// end inline asm
	st.global.u16 	[%rd35+18], %rs10;
	ld.local.v2.f32 	{%f95, %f96}, [%rd40+8];
	// begin inline asm
	{  cvt.rn.f16.f32 %rs11, %f95;}

	// end inline asm
	st.global.u16 	[%rd35+20], %rs11;
	// begin inline asm
	{  cvt.rn.f16.f32 %rs12, %f96;}

	// end inline asm
	st.global.u16 	[%rd35+22], %rs12;
	ld.local.v2.f32 	{%f97, %f98}, [%rd40+16];
	// begin inline asm
	{  cvt.rn.f16.f32 %rs13, %f97;}

	// end inline asm
	st.global.u16 	[%rd35+24], %rs13;
	// begin inline asm
	{  cvt.rn.f16.f32 %rs14, %f98;}

	// end inline asm
	st.global.u16 	[%rd35+26], %rs14;
	ld.local.v2.f32 	{%f99, %f100}, [%rd40+24];
	// begin inline asm
	{  cvt.rn.f16.f32 %rs15, %f99;}

	// end inline asm
	st.global.u16 	[%rd35+28], %rs15;
	// begin inline asm
	{  cvt.rn.f16.f32 %rs16, %f100;}

	// end inline asm
	st.global.u16 	[%rd35+30], %rs16;
	add.s32 	%r150, %r150, 1;
	add.s32 	%r149, %r149, %r40;
	add.s64 	%rd40, %rd40, 64;
	setp.ne.s32 	%p6, %r150, 16;
	@%p6 bra 	$L__BB0_9;
	ret;

}


// ===== COMPILED SASS (sm_100) =====

	.target	sm_100

	.elftype	@"ET_EXEC"


//--------------------- .note.nv.tkinfo           --------------------------
	.section	.note.nv.tkinfo,"",@"SHT_NOTE"
	.sectionflags	@"SHF_NOTE_NV_TKINFO"
	.tkinfo
        /*0018*/ 	.word	0x00000002
        /*0030*/ 	.string	""
        /*0030*/ 	.string	"ptxas"
        /*0030*/ 	.string	"Cuda compilation tools, release 13.0, V13.0.88"
        /*0030*/ 	.string	"Build cuda_13.0.r13.0/compiler.36424714_0"
        /*0030*/ 	.string	"-arch sm_100 -m 64 "



//--------------------- .note.nv.cuinfo           --------------------------
	.section	.note.nv.cuinfo,"",@"SHT_NOTE"
	.sectionflags	@"SHF_NOTE_NV_CUINFO"
        /*0018*/ 	.short	0x0002
        /*001a*/ 	.short	0x0064
        /*001c*/ 	.short	0x0082
	.zero		2


//--------------------- .nv.info                  --------------------------
	.section	.nv.info,"",@"SHT_CUDA_INFO"
	.align	4


	//----- nvinfo : EIATTR_REGCOUNT
	.align		4
        /*0000*/ 	.byte	0x04, 0x2f
        /*0002*/ 	.short	(.L_1 - .L_0)
	.align		4
.L_0:
        /*0004*/ 	.word	index@(_Z14wmmaGemmKernelPK6__halfS1_PS_i)
        /*0008*/ 	.word	0x00000020


	//----- nvinfo : EIATTR_FRAME_SIZE
	.align		4
.L_1:
        /*000c*/ 	.byte	0x04, 0x11
        /*000e*/ 	.short	(.L_3 - .L_2)
	.align		4
.L_2:
        /*0010*/ 	.word	index@(_Z14wmmaGemmKernelPK6__halfS1_PS_i)
        /*0014*/ 	.word	0x00000020


	//----- nvinfo : EIATTR_MIN_STACK_SIZE
	.align		4
.L_3:
        /*0018*/ 	.byte	0x04, 0x12
        /*001a*/ 	.short	(.L_5 - .L_4)
	.align		4
.L_4:
        /*001c*/ 	.word	index@(_Z14wmmaGemmKernelPK6__halfS1_PS_i)
        /*0020*/ 	.word	0x00000020
.L_5:


//--------------------- .nv.compat                --------------------------
	.section	.nv.compat,"",@"SHT_CUDA_COMPAT_INFO"
	.align	4
        /*0000*/ 	.byte	0x02, 0x09, 0x00, 0x00, 0x02, 0x02, 0x01, 0x00, 0x02, 0x05, 0x05, 0x00, 0x03, 0x07, 0x01, 0x01
        /*0010*/ 	.byte	0x02, 0x03, 0x00, 0x00, 0x02, 0x06, 0x01, 0x00, 0x04, 0x0b, 0x08, 0x00, 0x09, 0x00, 0x00, 0x00
        /*0020*/ 	.byte	0x00, 0x00, 0x00, 0x00


//--------------------- .nv.info._Z14wmmaGemmKernelPK6__halfS1_PS_i --------------------------
	.section	.nv.info._Z14wmmaGemmKernelPK6__halfS1_PS_i,"",@"SHT_CUDA_INFO"
	.sectionflags	@""
	.align	4


	//----- nvinfo : EIATTR_CUDA_API_VERSION
	.align		4
        /*0000*/ 	.byte	0x04, 0x37
        /*0002*/ 	.short	(.L_7 - .L_6)
.L_6:
        /*0004*/ 	.word	0x00000082


	//----- nvinfo : EIATTR_KPARAM_INFO
	.align		4
.L_7:
        /*0008*/ 	.byte	0x04, 0x17
        /*000a*/ 	.short	(.L_9 - .L_8)
.L_8:
        /*000c*/ 	.word	0x00000000
        /*0010*/ 	.short	0x0003
        /*0012*/ 	.short	0x0018
        /*0014*/ 	.byte	0x00, 0xf0, 0x11, 0x00


	//----- nvinfo : EIATTR_KPARAM_INFO
	.align		4
.L_9:
        /*0018*/ 	.byte	0x04, 0x17
        /*001a*/ 	.short	(.L_11 - .L_10)
.L_10:
        /*001c*/ 	.word	0x00000000
        /*0020*/ 	.short	0x0002
        /*0022*/ 	.short	0x0010
        /*0024*/ 	.byte	0x00, 0xf5, 0x21, 0x00


	//----- nvinfo : EIATTR_KPARAM_INFO
	.align		4
.L_11:
        /*0028*/ 	.byte	0x04, 0x17
        /*002a*/ 	.short	(.L_13 - .L_12)
.L_12:
        /*002c*/ 	.word	0x00000000
        /*0030*/ 	.short	0x0001
        /*0032*/ 	.short	0x0008
        /*0034*/ 	.byte	0x00, 0xf5, 0x21, 0x00


	//----- nvinfo : EIATTR_KPARAM_INFO
	.align		4
.L_13:
        /*0038*/ 	.byte	0x04, 0x17
        /*003a*/ 	.short	(.L_15 - .L_14)
.L_14:
        /*003c*/ 	.word	0x00000000
        /*0040*/ 	.short	0x0000
        /*0042*/ 	.short	0x0000
        /*0044*/ 	.byte	0x00, 0xf5, 0x21, 0x00


	//----- nvinfo : EIATTR_SPARSE_MMA_MASK
	.align		4
.L_15:
        /*0048*/ 	.byte	0x03, 0x50
        /*004a*/ 	.short	0x0000


	//----- nvinfo : EIATTR_WMMA_USED
	.align		4
        /*004c*/ 	.byte	0x01, 0x2b
	.zero		2


	//----- nvinfo : EIATTR_MAXREG_COUNT
	.align		4
        /*0050*/ 	.byte	0x03, 0x1b
        /*0052*/ 	.short	0x00ff


	//----- nvinfo : EIATTR_MERCURY_ISA_VERSION
	.align		4
        /*0054*/ 	.byte	0x03, 0x5f
        /*0056*/ 	.short	0x0101


	//----- nvinfo : EIATTR_VRC_CTA_INIT_COUNT
	.align		4
        /*0058*/ 	.byte	0x02, 0x4a
	.zero		1
	.zero		1


	//----- nvinfo : EIATTR_EXIT_INSTR_OFFSETS
	.align		4
        /*005c*/ 	.byte	0x04, 0x1c
        /*005e*/ 	.short	(.L_17 - .L_16)


	//   ....[0]....
.L_16:
        /*0060*/ 	.word	0x000016d0


	//----- nvinfo : EIATTR_CBANK_PARAM_SIZE
	.align		4
.L_17:
        /*0064*/ 	.byte	0x03, 0x19
        /*0066*/ 	.short	0x001c


	//----- nvinfo : EIATTR_PARAM_CBANK
	.align		4
        /*0068*/ 	.byte	0x04, 0x0a
        /*006a*/ 	.short	(.L_19 - .L_18)
	.align		4
.L_18:
        /*006c*/ 	.word	index@(.nv.constant0._Z14wmmaGemmKernelPK6__halfS1_PS_i)
        /*0070*/ 	.short	0x0380
        /*0072*/ 	.short	0x001c


	//----- nvinfo : EIATTR_SW_WAR
	.align		4
.L_19:
        /*0074*/ 	.byte	0x04, 0x36
        /*0076*/ 	.short	(.L_21 - .L_20)
.L_20:
        /*0078*/ 	.word	0x00000008
.L_21:


//--------------------- .nv.callgraph             --------------------------
	.section	.nv.callgraph,"",@"SHT_CUDA_CALLGRAPH"
	.align	4
	.sectionentsize	8
	.align		4
        /*0000*/ 	.word	0x00000000
	.align		4
        /*0004*/ 	.word	0xffffffff
	.align		4
        /*0008*/ 	.word	0x00000000
	.align		4
        /*000c*/ 	.word	0xfffffffe
	.align		4
        /*0010*/ 	.word	0x00000000
	.align		4
        /*0014*/ 	.word	0xfffffffd
	.align		4
        /*0018*/ 	.word	0x00000000
	.align		4
        /*001c*/ 	.word	0xfffffffc


//--------------------- .text._Z14wmmaGemmKernelPK6__halfS1_PS_i --------------------------
	.section	.text._Z14wmmaGemmKernelPK6__halfS1_PS_i,"ax",@progbits
	.align	128
        .global         _Z14wmmaGemmKernelPK6__halfS1_PS_i
        .type           _Z14wmmaGemmKernelPK6__halfS1_PS_i,@function
        .size           _Z14wmmaGemmKernelPK6__halfS1_PS_i,(.L_x_7 - _Z14wmmaGemmKernelPK6__halfS1_PS_i)
        .other          _Z14wmmaGemmKernelPK6__halfS1_PS_i,@"STO_CUDA_ENTRY STV_DEFAULT"
_Z14wmmaGemmKernelPK6__halfS1_PS_i:
.text._Z14wmmaGemmKernelPK6__halfS1_PS_i:
[----:B------:R-:W0:Y:S01]  /*0000*/  LDC R1, c[0x0][0x37c] ;  /* 0x0000df00ff017b82 */ /* 0x000e220000000800 */
[----:B------:R-:W1:Y:S01]  /*0010*/  LDCU UR22, c[0x0][0x398] ;  /* 0x00007300ff1677ac */ /* 0x000e620008000800 */
[----:B0-----:R-:W-:-:S06]  /*0020*/  VIADD R1, R1, 0xffffffe0 ;  /* 0xffffffe001017836 */ /* 0x001fcc0000000000 */
[----:B------:R-:W0:Y:S01]  /*0030*/  S2UR UR6, SR_CTAID.X ;  /* 0x00000000000679c3 */ /* 0x000e220000002500 */
[----:B------:R-:W2:Y:S01]  /*0040*/  LDCU.64 UR12, c[0x0][0x358] ;  /* 0x00006b00ff0c77ac */ /* 0x000ea20008000a00 */
[----:B------:R3:W-:Y:S06]  /*0050*/  STL.64 [R1], RZ ;  /* 0x000000ff01007387 */ /* 0x0007ec0000100a00 */
[----:B------:R-:W4:Y:S01]  /*0060*/  S2UR UR9, SR_CTAID.Y ;  /* 0x00000000000979c3 */ /* 0x000f220000002600 */
[----:B------:R3:W-:Y:S04]  /*0070*/  STL.64 [R1+0x8], RZ ;  /* 0x000008ff01007387 */ /* 0x0007e80000100a00 */
[----:B------:R3:W-:Y:S01]  /*0080*/  STL.64 [R1+0x10], RZ ;  /* 0x000010ff01007387 */ /* 0x0007e20000100a00 */
[----:B-1----:R-:W-:-:S03]  /*0090*/  UISETP.GE.AND UP0, UPT, UR22, 0x1, UPT ;  /* 0x000000011600788c */ /* 0x002fc6000bf06270 */
[----:B------:R3:W-:Y:S01]  /*00a0*/  STL.64 [R1+0x18], RZ ;  /* 0x000018ff01007387 */ /* 0x0007e20000100a00 */
[----:B0-----:R-:W-:-:S05]  /*00b0*/  USHF.L.U32 UR6, UR6, 0x4, URZ ;  /* 0x0000000406067899 */ /* 0x001fca00080006ff */
[----:B--23--:R-:W-:Y:S07]  /*00c0*/  BRA.U !UP0, `(.L_x_0) ;  /* 0x0000000908847547 */ /* 0x00cfee000b800000 */
[----:B------:R-:W-:Y:S01]  /*00d0*/  UISETP.GE.U32.AND UP1, UPT, UR22, 0x31, UPT ;  /* 0x000000311600788c */ /* 0x000fe2000bf26070 */
[----:B------:R-:W-:Y:S01]  /*00e0*/  CS2R R10, SRZ ;  /* 0x00000000000a7805 */ /* 0x000fe2000001ff00 */
[----:B------:R-:W-:Y:S01]  /*00f0*/  UIADD3 UR4, UPT, UPT, UR22, -0x1, URZ ;  /* 0xffffffff16047890 */ /* 0x000fe2000fffe0ff */
[----:B------:R-:W-:Y:S01]  /*0100*/  CS2R R8, SRZ ;  /* 0x0000000000087805 */ /* 0x000fe2000001ff00 */
[----:B------:R-:W-:Y:S01]  /*0110*/  UIADD3 UR7, UPT, UPT, UR22, -0x1, URZ ;  /* 0xffffffff16077890 */ /* 0x000fe2000fffe0ff */
[----:B------:R-:W-:Y:S01]  /*0120*/  CS2R R6, SRZ ;  /* 0x0000000000067805 */ /* 0x000fe2000001ff00 */
[----:B------:R-:W-:Y:S01]  /*0130*/  ULEA.HI UR8, UR4, 0x1, URZ, 0x1c ;  /* 0x0000000104087891 */ /* 0x000fe2000f8fe0ff */
[----:B------:R-:W-:Y:S01]  /*0140*/  CS2R R4, SRZ ;  /* 0x0000000000047805 */ /* 0x000fe2000001ff00 */
[----:B----4-:R-:W-:Y:S02]  /*0150*/  UIMAD UR5, UR9, UR22, URZ ;  /* 0x00000016090572a4 */ /* 0x010fe4000f8e02ff */
[----:B------:R-:W-:Y:S01]  /*0160*/  ULOP3.LUT UR11, UR8, 0x3, URZ, 0xc0, !UPT ;  /* 0x00000003080b7892 */ /* 0x000fe2000f8ec0ff */
[----:B------:R-:W-:Y:S01]  /*0170*/  UMOV UR4, URZ ;  /* 0x000000ff00047c82 */ /* 0x000fe20008000000 */
[----:B------:R-:W-:-:S02]  /*0180*/  ULEA.HI UR7, UR7, 0x1, URZ, 0x1c ;  /* 0x0000000107077891 */ /* 0x000fc4000f8fe0ff */
[----:B------:R-:W-:Y:S01]  /*0190*/  UISETP.NE.AND UP0, UPT, UR11, URZ, UPT ;  /* 0x000000ff0b00728c */ /* 0x000fe2000bf05270 */
[----:B------:R-:W-:Y:S10]  /*01a0*/  BRA.U !UP1, `(.L_x_1) ;  /* 0x00000005099c7547 */ /* 0x000ff4000b800000 */
[----:B------:R-:W0:Y:S01]  /*01b0*/  S2R R11, SR_LANEID ;  /* 0x00000000000b7919 */ /* 0x000e220000000000 */
[----:B------:R-:W1:Y:S01]  /*01c0*/  LDCU.64 UR24, c[0x0][0x380] ;  /* 0x00007000ff1877ac */ /* 0x000e620008000a00 */
[----:B------:R-:W-:Y:S01]  /*01d0*/  IMAD.MOV.U32 R3, RZ, RZ, RZ ;  /* 0x000000ffff037224 */ /* 0x000fe200078e00ff */
[----:B------:R-:W-:Y:S02]  /*01e0*/  USHF.R.U32.HI UR10, URZ, 0x1, UR22 ;  /* 0x00000001ff0a7899 */ /* 0x000fe40008011616 */
[----:B------:R-:W-:Y:S02]  /*01f0*/  USHF.L.U32 UR8, UR5, 0x4, URZ ;  /* 0x0000000405087899 */ /* 0x000fe400080006ff */
[----:B------:R-:W-:Y:S02]  /*0200*/  ULOP3.LUT UR7, UR7, 0x1ffffffc, URZ, 0xc0, !UPT ;  /* 0x1ffffffc07077892 */ /* 0x000fe4000f8ec0ff */
[----:B------:R-:W-:Y:S02]  /*0210*/  ULEA UR14, UR22, UR6, 0x5 ;  /* 0x00000006160e7291 */ /* 0x000fe4000f8e28ff */
[----:B------:R-:W-:-:S02]  /*0220*/  UIMAD UR15, UR22, 0x30, UR6 ;  /* 0x00000030160f78a4 */ /* 0x000fc4000f8e0206 */
[----:B------:R-:W-:Y:S01]  /*0230*/  ULEA UR16, UR22, UR6, 0x4 ;  /* 0x0000000616107291 */ /* 0x000fe2000f8e20ff */
[----:B------:R-:W2:Y:S01]  /*0240*/  LDCU.64 UR26, c[0x0][0x388] ;  /* 0x00007100ff1a77ac */ /* 0x000ea20008000a00 */
[----:B-1----:R-:W-:Y:S02]  /*0250*/  UIMAD.WIDE.U32 UR4, UR8, 0x2, UR24 ;  /* 0x00000002080478a5 */ /* 0x002fe4000f8e0018 */
[----:B------:R-:W-:Y:S02]  /*0260*/  UIADD3 UR7, UPT, UPT, -UR7, URZ, URZ ;  /* 0x000000ff07077290 */ /* 0x000fe4000fffe1ff */
[----:B------:R-:W-:-:S03]  /*0270*/  UIADD3 UR17, UP1, UPT, UR4, 0x40, URZ ;  /* 0x0000004004117890 */ /* 0x000fc6000ff3e0ff */
[----:B------:R-:W-:Y:S01]  /*0280*/  UMOV UR4, URZ ;  /* 0x000000ff00047c82 */ /* 0x000fe20008000000 */
[----:B0-----:R-:W-:Y:S02]  /*0290*/  LOP3.LUT R2, R11, 0x3, RZ, 0xc0, !PT ;  /* 0x000000030b027812 */ /* 0x001fe400078ec0ff */
[----:B------:R-:W-:-:S05]  /*02a0*/  SHF.R.U32.HI R11, RZ, 0x2, R11 ;  /* 0x00000002ff0b7819 */ /* 0x000fca000001160b */
[----:B------:R-:W-:Y:S01]  /*02b0*/  IMAD.WIDE.U32 R2, R11, UR10, R2 ;  /* 0x0000000a0b027c25 */ /* 0x000fe2000f8e0002 */
[----:B------:R-:W-:-:S03]  /*02c0*/  UIADD3.X UR10, UPT, UPT, URZ, UR5, URZ, UP1, !UPT ;  /* 0x00000005ff0a7290 */ /* 0x000fc60008ffe4ff */
[C---:B------:R-:W-:Y:S01]  /*02d0*/  IMAD.SHL.U32 R20, R2.reuse, 0x4, RZ ;  /* 0x0000000402147824 */ /* 0x040fe200078e00ff */
[----:B------:R-:W-:Y:S01]  /*02e0*/  SHF.L.U64.HI R0, R2, 0x2, R3 ;  /* 0x0000000202007819 */ /* 0x000fe20000010203 */
[----:B------:R-:W-:Y:S01]  /*02f0*/  IMAD.MOV.U32 R11, RZ, RZ, RZ ;  /* 0x000000ffff0b7224 */ /* 0x000fe200078e00ff */
[----:B--2---:R-:W-:-:S06]  /*0300*/  UMOV UR5, UR6 ;  /* 0x0000000600057c82 */ /* 0x004fcc0008000000 */
.L_x_2:
[----:B------:R-:W-:Y:S01]  /*0310*/  UIMAD.WIDE.U32 UR18, UR8, 0x2, UR24 ;  /* 0x00000002081278a5 */ /* 0x000fe2000f8e0018 */
[----:B------:R-:W-:Y:S01]  /*0320*/  IMAD.U32 R23, RZ, RZ, UR22 ;  /* 0x00000016ff177e24 */ /* 0x000fe2000f8e00ff */
[----:B------:R-:W-:-:S04]  /*0330*/  UIMAD.WIDE.U32 UR20, UR5, 0x2, UR26 ;  /* 0x00000002051478a5 */ /* 0x000fc8000f8e001a */
[----:B------:R-:W-:-:S04]  /*0340*/  IADD3 R2, P0, PT, R20, UR18, RZ ;  /* 0x0000001214027c10 */ /* 0x000fc8000ff1e0ff */
[----:B------:R-:W-:Y:S02]  /*0350*/  IADD3.X R3, PT, PT, R0, UR19, RZ, P0, !PT ;  /* 0x0000001300037c10 */ /* 0x000fe400087fe4ff */
[----:B------:R-:W-:Y:S01]  /*0360*/  IADD3 R24, P0, PT, R20, UR20, RZ ;  /* 0x0000001414187c10 */ /* 0x000fe2000ff1e0ff */
[----:B------:R-:W-:Y:S02]  /*0370*/  IMAD.U32 R29, RZ, RZ, UR22 ;  /* 0x00000016ff1d7e24 */ /* 0x000fe4000f8e00ff */
[----:B------:R-:W-:Y:S01]  /*0380*/  IMAD.WIDE.U32 R22, R23, 0x10, R2 ;  /* 0x0000001017167825 */ /* 0x000fe200078e0002 */
[----:B------:R-:W-:Y:S01]  /*0390*/  IADD3.X R25, PT, PT, R0, UR21, RZ, P0, !PT ;  /* 0x0000001500197c10 */ /* 0x000fe200087fe4ff */
[----:B------:R-:W2:Y:S04]  /*03a0*/  LDG.E R12, desc[UR12][R2.64] ;  /* 0x0000000c020c7981 */ /* 0x000ea8000c1e1900 */
[----:B------:R0:W2:Y:S01]  /*03b0*/  LDG.E R14, desc[UR12][R2.64+0x10] ;  /* 0x0000100c020e7981 */ /* 0x0000a2000c1e1900 */
[----:B------:R-:W-:-:S03]  /*03c0*/  IMAD.WIDE.U32 R28, R29, 0x10, R24 ;  /* 0x000000101d1c7825 */ /* 0x000fc600078e0018 */
[----:B------:R-:W2:Y:S04]  /*03d0*/  LDG.E R13, desc[UR12][R22.64] ;  /* 0x0000000c160d7981 */ /* 0x000ea8000c1e1900 */
[----:B------:R-:W2:Y:S04]  /*03e0*/  LDG.E R15, desc[UR12][R22.64+0x10] ;  /* 0x0000100c160f7981 */ /* 0x000ea8000c1e1900 */
[----:B------:R-:W2:Y:S04]  /*03f0*/  LDG.E R16, desc[UR12][R24.64] ;  /* 0x0000000c18107981 */ /* 0x000ea8000c1e1900 */
[----:B------:R-:W2:Y:S04]  /*0400*/  LDG.E R17, desc[UR12][R24.64+0x10] ;  /* 0x0000100c18117981 */ /* 0x000ea8000c1e1900 */
[----:B------:R-:W3:Y:S04]  /*0410*/  LDG.E R18, desc[UR12][R28.64] ;  /* 0x0000000c1c127981 */ /* 0x000ee8000c1e1900 */
[----:B------:R-:W3:Y:S01]  /*0420*/  LDG.E R19, desc[UR12][R28.64+0x10] ;  /* 0x0000100c1c137981 */ /* 0x000ee2000c1e1900 */
[----:B------:R-:W-:Y:S01]  /*0430*/  UIMAD.WIDE.U32 UR18, UR16, 0x2, UR26 ;  /* 0x00000002101278a5 */ /* 0x000fe2000f8e001a */
[----:B0-----:R-:W-:Y:S01]  /*0440*/  IADD3 R2, P0, PT, R20, UR17, RZ ;  /* 0x0000001114027c10 */ /* 0x001fe2000ff1e0ff */
[----:B------:R-:W-:-:S03]  /*0450*/  IMAD.U32 R27, RZ, RZ, UR22 ;  /* 0x00000016ff1b7e24 */ /* 0x000fc6000f8e00ff */
[----:B------:R-:W-:-:S03]  /*0460*/  IADD3.X R3, PT, PT, R0, UR10, RZ, P0, !PT ;  /* 0x0000000a00037c10 */ /* 0x000fc600087fe4ff */
[----:B------:R-:W-:Y:S01]  /*0470*/  IMAD.WIDE.U32 R26, R27, 0x10, R2 ;  /* 0x000000101b1a7825 */ /* 0x000fe200078e0002 */
[----:B--2---:R-:W-:Y:S01]  /*0480*/  HMMA.16816.F32 R4, R12, R16, R4 ;  /* 0x000000100c04723c */ /* 0x004fe20000001804 */
[----:B------:R-:W-:-:S04]  /*0490*/  IADD3 R16, P1, PT, R20, UR18, RZ ;  /* 0x0000001214107c10 */ /* 0x000fc8000ff3e0ff */
[----:B------:R-:W-:-:S03]  /*04a0*/  IADD3.X R17, PT, PT, R0, UR19, RZ, P1, !PT ;  /* 0x0000001300117c10 */ /* 0x000fc60008ffe4ff */
[----:B---3--:R-:W-:Y:S01]  /*04b0*/  HMMA.16816.F32 R12, R12, R18, R8 ;  /* 0x000000120c0c723c */ /* 0x008fe20000001808 */
[----:B------:R-:W-:Y:S01]  /*04c0*/  IMAD.U32 R19, RZ, RZ, UR22 ;  /* 0x00000016ff137e24 */ /* 0x000fe2000f8e00ff */
[----:B------:R-:W2:Y:S03]  /*04d0*/  LDG.E R8, desc[UR12][R2.64+-0x20] ;  /* 0xffffe00c02087981 */ /* 0x000ea6000c1e1900 */
[----:B------:R-:W-:Y:S01]  /*04e0*/  IMAD.WIDE.U32 R28, R19, 0x10, R16 ;  /* 0x00000010131c7825 */ /* 0x000fe200078e0010 */
[----:B------:R-:W2:Y:S04]  /*04f0*/  LDG.E R10, desc[UR12][R2.64+-0x10] ;  /* 0xfffff00c020a7981 */ /* 0x000ea8000c1e1900 */
[----:B------:R-:W2:Y:S04]  /*0500*/  LDG.E R24, desc[UR12][R16.64] ;  /* 0x0000000c10187981 */ /* 0x000ea8000c1e1900 */
[----:B------:R-:W2:Y:S04]  /*0510*/  LDG.E R25, desc[UR12][R16.64+0x10] ;  /* 0x0000100c10197981 */ /* 0x000ea8000c1e1900 */
[----:B------:R-:W2:Y:S04]  /*0520*/  LDG.E R9, desc[UR12][R26.64+-0x20] ;  /* 0xffffe00c1a097981 */ /* 0x000ea8000c1e1900 */
[----:B------:R-:W2:Y:S04]  /*0530*/  LDG.E R11, desc[UR12][R26.64+-0x10] ;  /* 0xfffff00c1a0b7981 */ /* 0x000ea8000c1e1900 */
[----:B------:R-:W3:Y:S04]  /*0540*/  LDG.E R18, desc[UR12][R28.64] ;  /* 0x0000000c1c127981 */ /* 0x000ee8000c1e1900 */
[----:B------:R-:W3:Y:S01]  /*0550*/  LDG.E R19, desc[UR12][R28.64+0x10] ;  /* 0x0000100c1c137981 */ /* 0x000ee2000c1e1900 */
[----:B------:R-:W-:-:S03]  /*0560*/  UIMAD.WIDE.U32 UR18, UR14, 0x2, UR26 ;  /* 0x000000020e1278a5 */ /* 0x000fc6000f8e001a */
[----:B------:R-:W4:Y:S03]  /*0570*/  LDG.E R16, desc[UR12][R2.64] ;  /* 0x0000000c02107981 */ /* 0x000f26000c1e1900 */
[----:B------:R-:W-:Y:S01]  /*0580*/  IADD3 R22, P0, PT, R20, UR18, RZ ;  /* 0x0000001214167c10 */ /* 0x000fe2000ff1e0ff */
[----:B------:R-:W4:Y:S03]  /*0590*/  LDG.E R17, desc[UR12][R26.64] ;  /* 0x0000000c1a117981 */ /* 0x000f26000c1e1900 */
[----:B------:R-:W-:Y:S01]  /*05a0*/  IADD3.X R23, PT, PT, R0, UR19, RZ, P0, !PT ;  /* 0x0000001300177c10 */ /* 0x000fe200087fe4ff */
[C---:B--2---:R-:W-:Y:S08]  /*05b0*/  HMMA.16816.F32 R4, R8.reuse, R24, R4 ;  /* 0x000000180804723c */ /* 0x044ff00000001804 */
[----:B---3--:R-:W-:Y:S01]  /*05c0*/  HMMA.16816.F32 R12, R8, R18, R12 ;  /* 0x00000012080c723c */ /* 0x008fe2000000180c */
[----:B------:R-:W4:Y:S04]  /*05d0*/  LDG.E R18, desc[UR12][R2.64+0x10] ;  /* 0x0000100c02127981 */ /* 0x000f28000c1e1900 */
[----:B------:R-:W4:Y:S04]  /*05e0*/  LDG.E R10, desc[UR12][R22.64] ;  /* 0x0000000c160a7981 */ /* 0x000f28000c1e1900 */
[----:B------:R-:W4:Y:S04]  /*05f0*/  LDG.E R11, desc[UR12][R22.64+0x10] ;  /* 0x0000100c160b7981 */ /* 0x000f28000c1e1900 */
[----:B------:R-:W4:Y:S01]  /*0600*/  LDG.E R19, desc[UR12][R26.64+0x10] ;  /* 0x0000100c1a137981 */ /* 0x000f22000c1e1900 */
[----:B------:R-:W-:-:S04]  /*0610*/  IMAD.U32 R9, RZ, RZ, UR22 ;  /* 0x00000016ff097e24 */ /* 0x000fc8000f8e00ff */
[----:B------:R-:W-:Y:S01]  /*0620*/  IMAD.WIDE.U32 R8, R9, 0x10, R22 ;  /* 0x0000001009087825 */ /* 0x000fe200078e0016 */
[----:B------:R-:W-:-:S04]  /*0630*/  UIMAD.WIDE.U32 UR18, UR15, 0x2, UR26 ;  /* 0x000000020f1278a5 */ /* 0x000fc8000f8e001a */
[----:B------:R-:W2:Y:S04]  /*0640*/  LDG.E R24, desc[UR12][R8.64] ;  /* 0x0000000c08187981 */ /* 0x000ea8000c1e1900 */
[----:B------:R0:W2:Y:S01]  /*0650*/  LDG.E R25, desc[UR12][R8.64+0x10] ;  /* 0x0000100c08197981 */ /* 0x0000a2000c1e1900 */
[----:B------:R-:W-:-:S04]  /*0660*/  IADD3 R28, P0, PT, R20, UR18, RZ ;  /* 0x00000012141c7c10 */ /* 0x000fc8000ff1e0ff */
[----:B------:R-:W-:Y:S01]  /*0670*/  IADD3.X R29, PT, PT, R0, UR19, RZ, P0, !PT ;  /* 0x00000013001d7c10 */ /* 0x000fe200087fe4ff */
[----:B0-----:R-:W-:-:S04]  /*0680*/  IMAD.U32 R8, RZ, RZ, UR22 ;  /* 0x00000016ff087e24 */ /* 0x001fc8000f8e00ff */
[----:B------:R-:W3:Y:S04]  /*0690*/  LDG.E R22, desc[UR12][R28.64] ;  /* 0x0000000c1c167981 */ /* 0x000ee8000c1e1900 */
[----:B------:R0:W3:Y:S04]  /*06a0*/  LDG.E R23, desc[UR12][R28.64+0x10] ;  /* 0x0000100c1c177981 */ /* 0x0000e8000c1e1900 */
[----:B------:R-:W3:Y:S01]  /*06b0*/  LDG.E R9, desc[UR12][R26.64+0x20] ;  /* 0x0000200c1a097981 */ /* 0x000ee2000c1e1900 */
[----:B0-----:R-:W-:-:S03]  /*06c0*/  IMAD.WIDE.U32 R28, R8, 0x10, R28 ;  /* 0x00000010081c7825 */ /* 0x001fc600078e001c */
[----:B------:R-:W3:Y:S01]  /*06d0*/  LDG.E R8, desc[UR12][R2.64+0x20] ;  /* 0x0000200c02087981 */ /* 0x000ee2000c1e1900 */
[C---:B----4-:R-:W-:Y:S03]  /*06e0*/  HMMA.16816.F32 R4, R16.reuse, R10, R4 ;  /* 0x0000000a1004723c */ /* 0x050fe60000001804 */
[----:B------:R-:W3:Y:S04]  /*06f0*/  LDG.E R10, desc[UR12][R2.64+0x30] ;  /* 0x0000300c020a7981 */ /* 0x000ee8000c1e1900 */
[----:B------:R-:W3:Y:S04]  /*0700*/  LDG.E R11, desc[UR12][R26.64+0x30] ;  /* 0x0000300c1a0b7981 */ /* 0x000ee8000c1e1900 */
[----:B------:R-:W4:Y:S04]  /*0710*/  LDG.E R2, desc[UR12][R28.64] ;  /* 0x0000000c1c027981 */ /* 0x000f28000c1e1900 */
[----:B------:R-:W4:Y:S01]  /*0720*/  LDG.E R3, desc[UR12][R28.64+0x10] ;  /* 0x0000100c1c037981 */ /* 0x000f22000c1e1900 */
[----:B--2---:R-:W-:Y:S01]  /*0730*/  HMMA.16816.F32 R12, R16, R24, R12 ;  /* 0x00000018100c723c */ /* 0x004fe2000000180c */
[----:B------:R-:W-:-:S02]  /*0740*/  UIADD3 UR17, UP1, UPT, UR17, 0x80, URZ ;  /* 0x0000008011117890 */ /* 0x000fc4000ff3e0ff */
[----:B------:R-:W-:Y:S02]  /*0750*/  UIADD3 UR7, UPT, UPT, UR7, 0x4, URZ ;  /* 0x0000000407077890 */ /* 0x000fe4000fffe0ff */
[----:B------:R-:W-:Y:S02]  /*0760*/  UIADD3.X UR10, UPT, UPT, URZ, UR10, URZ, UP1, !UPT ;  /* 0x0000000aff0a7290 */ /* 0x000fe40008ffe4ff */
[----:B------:R-:W-:Y:S02]  /*0770*/  UISETP.NE.AND UP1, UPT, UR7, URZ, UPT ;  /* 0x000000ff0700728c */ /* 0x000fe4000bf25270 */
[----:B------:R-:W-:Y:S02]  /*0780*/  UIADD3 UR4, UPT, UPT, UR4, 0x40, URZ ;  /* 0x0000004004047890 */ /* 0x000fe4000fffe0ff */
[----:B------:R-:W-:Y:S02]  /*0790*/  UIADD3 UR8, UPT, UPT, UR8, 0x40, URZ ;  /* 0x0000004008087890 */ /* 0x000fe4000fffe0ff */
[----:B------:R-:W-:-:S02]  /*07a0*/  ULEA UR14, UR22, UR14, 0x6 ;  /* 0x0000000e160e7291 */ /* 0x000fc4000f8e30ff */
[----:B------:R-:W-:Y:S02]  /*07b0*/  ULEA UR15, UR22, UR15, 0x6 ;  /* 0x0000000f160f7291 */ /* 0x000fe4000f8e30ff */
[----:B------:R-:W-:Y:S02]  /*07c0*/  ULEA UR16, UR22, UR16, 0x6 ;  /* 0x0000001016107291 */ /* 0x000fe4000f8e30ff */
[----:B------:R-:W-:Y:S01]  /*07d0*/  ULEA UR5, UR22, UR5, 0x6 ;  /* 0x0000000516057291 */ /* 0x000fe2000f8e30ff */
[C---:B---3--:R-:W-:Y:S08]  /*07e0*/  HMMA.16816.F32 R4, R8.reuse, R22, R4 ;  /* 0x000000160804723c */ /* 0x048ff00000001804 */
[----:B----4-:R-:W-:Y:S01]  /*07f0*/  HMMA.16816.F32 R8, R8, R2, R12 ;  /* 0x000000020808723c */ /* 0x010fe2000000180c */
[----:B------:R-:W-:-:S04]  /*0800*/  NOP ;  /* 0x0000000000007918 */ /* 0x000fc80000000000 */
[----:B------:R-:W-:-:S15]  /*0810*/  BRA.U UP1, `(.L_x_2) ;  /* 0xfffffff901bc7547 */ /* 0x000fde000b83ffff */
.L_x_1:
[----:B------:R-:W-:Y:S05]  /*0820*/  BRA.U !UP0, `(.L_x_3) ;  /* 0x00000001089c7547 */ /* 0x000fea000b800000 */
[----:B------:R-:W0:Y:S01]  /*0830*/  S2R R0, SR_LANEID ;  /* 0x0000000000007919 */ /* 0x000e220000000000 */
[----:B------:R-:W-:Y:S01]  /*0840*/  USHF.R.U32.HI UR10, URZ, 0x1, UR22 ;  /* 0x00000001ff0a7899 */ /* 0x000fe20008011616 */
[----:B------:R-:W-:Y:S01]  /*0850*/  IMAD.MOV.U32 R3, RZ, RZ, RZ ;  /* 0x000000ffff037224 */ /* 0x000fe200078e00ff */
[----:B------:R-:W-:Y:S02]  /*0860*/  UIMAD UR7, UR9, UR22, URZ ;  /* 0x00000016090772a4 */ /* 0x000fe4000f8e02ff */
[----:B------:R-:W-:Y:S01]  /*0870*/  UIMAD UR8, UR4, UR22, UR6 ;  /* 0x00000016040872a4 */ /* 0x000fe2000f8e0206 */
[----:B------:R-:W1:Y:S01]  /*0880*/  LDCU.128 UR16, c[0x0][0x380] ;  /* 0x00007000ff1077ac */ /* 0x000e620008000c00 */
[----:B------:R-:W-:Y:S02]  /*0890*/  UIADD3 UR5, UPT, UPT, -UR11, URZ, URZ ;  /* 0x000000ff0b057290 */ /* 0x000fe4000fffe1ff */
[----:B------:R-:W-:Y:S01]  /*08a0*/  ULEA UR4, UR7, UR4, 0x4 ;  /* 0x0000000407047291 */ /* 0x000fe2000f8e20ff */
[----:B0-----:R-:W-:-:S02]  /*08b0*/  LOP3.LUT R2, R0, 0x3, RZ, 0xc0, !PT ;  /* 0x0000000300027812 */ /* 0x001fc400078ec0ff */
[----:B------:R-:W-:-:S05]  /*08c0*/  SHF.R.U32.HI R13, RZ, 0x2, R0 ;  /* 0x00000002ff0d7819 */ /* 0x000fca0000011600 */
[----:B------:R-:W-:-:S04]  /*08d0*/  IMAD.WIDE.U32 R2, R13, UR10, R2 ;  /* 0x0000000a0d027c25 */ /* 0x000fc8000f8e0002 */
[C---:B------:R-:W-:Y:S01]  /*08e0*/  IMAD.SHL.U32 R0, R2.reuse, 0x4, RZ ;  /* 0x0000000402007824 */ /* 0x040fe200078e00ff */
[----:B-1----:R-:W-:-:S07]  /*08f0*/  SHF.L.U64.HI R26, R2, 0x2, R3 ;  /* 0x00000002021a7819 */ /* 0x002fce0000010203 */
.L_x_4:
[----:B------:R-:W-:Y:S01]  /*0900*/  UIMAD.WIDE.U32 UR10, UR4, 0x2, UR16 ;  /* 0x00000002040a78a5 */ /* 0x000fe2000f8e0010 */
[----:B------:R-:W-:Y:S01]  /*0910*/  IMAD.U32 R17, RZ, RZ, UR22 ;  /* 0x00000016ff117e24 */ /* 0x000fe2000f8e00ff */
[----:B------:R-:W-:Y:S01]  /*0920*/  UIMAD.WIDE.U32 UR14, UR8, 0x2, UR18 ;  /* 0x00000002080e78a5 */ /* 0x000fe2000f8e0012 */
[----:B------:R-:W-:-:S03]  /*0930*/  IMAD.U32 R21, RZ, RZ, UR22 ;  /* 0x00000016ff157e24 */ /* 0x000fc6000f8e00ff */
[C---:B------:R-:W-:Y:S02]  /*0940*/  IADD3 R2, P0, PT, R0.reuse, UR10, RZ ;  /* 0x0000000a00027c10 */ /* 0x040fe4000ff1e0ff */
[----:B------:R-:W-:Y:S02]  /*0950*/  IADD3 R18, P1, PT, R0, UR14, RZ ;  /* 0x0000000e00127c10 */ /* 0x000fe4000ff3e0ff */
[C---:B------:R-:W-:Y:S02]  /*0960*/  IADD3.X R3, PT, PT, R26.reuse, UR11, RZ, P0, !PT ;  /* 0x0000000b1a037c10 */ /* 0x040fe400087fe4ff */
[----:B------:R-:W-:Y:S01]  /*0970*/  IADD3.X R19, PT, PT, R26, UR15, RZ, P1, !PT ;  /* 0x0000000f1a137c10 */ /* 0x000fe20008ffe4ff */
[----:B------:R-:W-:Y:S02]  /*0980*/  IMAD.WIDE.U32 R16, R17, 0x10, R2 ;  /* 0x0000001011107825 */ /* 0x000fe400078e0002 */
[----:B------:R-:W2:Y:S02]  /*0990*/  LDG.E R12, desc[UR12][R2.64] ;  /* 0x0000000c020c7981 */ /* 0x000ea4000c1e1900 */
[----:B------:R-:W-:-:S02]  /*09a0*/  IMAD.WIDE.U32 R20, R21, 0x10, R18 ;  /* 0x0000001015147825 */ /* 0x000fc400078e0012 */
[----:B------:R-:W2:Y:S04]  /*09b0*/  LDG.E R22, desc[UR12][R18.64] ;  /* 0x0000000c12167981 */ /* 0x000ea8000c1e1900 */
[----:B------:R-:W2:Y:S04]  /*09c0*/  LDG.E R23, desc[UR12][R18.64+0x10] ;  /* 0x0000100c12177981 */ /* 0x000ea8000c1e1900 */
[----:B------:R-:W2:Y:S04]  /*09d0*/  LDG.E R14, desc[UR12][R2.64+0x10] ;  /* 0x0000100c020e7981 */ /* 0x000ea8000c1e1900 */
[----:B------:R-:W2:Y:S04]  /*09e0*/  LDG.E R13, desc[UR12][R16.64] ;  /* 0x0000000c100d7981 */ /* 0x000ea8000c1e1900 */
[----:B------:R-:W2:Y:S04]  /*09f0*/  LDG.E R15, desc[UR12][R16.64+0x10] ;  /* 0x0000100c100f7981 */ /* 0x000ea8000c1e1900 */
[----:B------:R-:W3:Y:S04]  /*0a00*/  LDG.E R24, desc[UR12][R20.64] ;  /* 0x0000000c14187981 */ /* 0x000ee8000c1e1900 */
[----:B------:R-:W3:Y:S01]  /*0a10*/  LDG.E R25, desc[UR12][R20.64+0x10] ;  /* 0x0000100c14197981 */ /* 0x000ee2000c1e1900 */
[----:B------:R-:W-:-:S04]  /*0a20*/  UIADD3 UR5, UPT, UPT, UR5, 0x1, URZ ;  /* 0x0000000105057890 */ /* 0x000fc8000fffe0ff */
[----:B------:R-:W-:Y:S02]  /*0a30*/  UISETP.NE.AND UP0, UPT, UR5, URZ, UPT ;  /* 0x000000ff0500728c */ /* 0x000fe4000bf05270 */
[----:B------:R-:W-:Y:S02]  /*0a40*/  ULEA UR8, UR22, UR8, 0x4 ;  /* 0x0000000816087291 */ /* 0x000fe4000f8e20ff */
[----:B------:R-:W-:Y:S01]  /*0a50*/  UIADD3 UR4, UPT, UPT, UR4, 0x10, URZ ;  /* 0x0000001004047890 */ /* 0x000fe2000fffe0ff */
[C---:B--2---:R-:W-:Y:S08]  /*0a60*/  HMMA.16816.F32 R4, R12.reuse, R22, R4 ;  /* 0x000000160c04723c */ /* 0x044ff00000001804 */
[----:B---3--:R-:W-:Y:S01]  /*0a70*/  HMMA.16816.F32 R8, R12, R24, R8 ;  /* 0x000000180c08723c */ /* 0x008fe20000001808 */
[----:B------:R-:W-:-:S04]  /*0a80*/  NOP ;  /* 0x0000000000007918 */ /* 0x000fc80000000000 */
[----:B------:R-:W-:-:S15]  /*0a90*/  BRA.U UP0, `(.L_x_4) ;  /* 0xfffffffd00987547 */ /* 0x000fde000b83ffff */
.L_x_3:
[----:B------:R0:W-:Y:S04]  /*0aa0*/  STL.64 [R1], R4 ;  /* 0x0000000401007387 */ /* 0x0001e80000100a00 */
[----:B------:R0:W-:Y:S04]  /*0ab0*/  STL.64 [R1+0x8], R6 ;  /* 0x0000080601007387 */ /* 0x0001e80000100a00 */
[----:B------:R0:W-:Y:S04]  /*0ac0*/  STL.64 [R1+0x10], R8 ;  /* 0x0000100801007387 */ /* 0x0001e80000100a00 */
[----:B------:R0:W-:Y:S02]  /*0ad0*/  STL.64 [R1+0x18], R10 ;  /* 0x0000180a01007387 */ /* 0x0001e40000100a00 */
.L_x_0:
[----:B------:R-:W1:Y:S01]  /*0ae0*/  LDC.64 R2, c[0x0][0x390] ;  /* 0x0000e400ff027b82 */ /* 0x000e620000000a00 */
[----:B----4-:R-:W-:Y:S01]  /*0af0*/  UIMAD UR9, UR9, UR22, URZ ;  /* 0x00000016090972a4 */ /* 0x010fe2000f8e02ff */
[----:B------:R-:W-:Y:S01]  /*0b00*/  VIADD R0, R1, 0x20 ;  /* 0x0000002001007836 */ /* 0x000fe20000000000 */
[----:B------:R-:W-:Y:S02]  /*0b10*/  UMOV UR4, URZ ;  /* 0x000000ff00047c82 */ /* 0x000fe40008000000 */
[----:B------:R-:W-:-:S06]  /*0b20*/  ULEA UR6, UR9, UR6, 0x4 ;  /* 0x0000000609067291 */ /* 0x000fcc000f8e20ff */
[----:B------:R-:W-:-:S07]  /*0b30*/  IMAD.U32 R25, RZ, RZ, UR6 ;  /* 0x00000006ff197e24 */ /* 0x000fce000f8e00ff */
.L_x_5:
[----:B-1----:R-:W2:Y:S04]  /*0b40*/  LDL.64 R22, [R0+-0x20] ;  /* 0xffffe00000167983 */ /* 0x002ea80000100a00 */
[----:B0-----:R-:W3:Y:S04]  /*0b50*/  LDL.64 R8, [R0+-0x18] ;  /* 0xffffe80000087983 */ /* 0x001ee80000100a00 */
[----:B------:R-:W4:Y:S04]  /*0b60*/  LDL.64 R6, [R0+-0x10] ;  /* 0xfffff00000067983 */ /* 0x000f280000100a00 */
[----:B------:R-:W5:Y:S04]  /*0b70*/  LDL.64 R20, [R0+-0x8] ;  /* 0xfffff80000147983 */ /* 0x000f680000100a00 */
[----:B------:R-:W5:Y:S04]  /*0b80*/  LDL.64 R18, [R0] ;  /* 0x0000000000127983 */ /* 0x000f680000100a00 */
[----:B------:R-:W5:Y:S04]  /*0b90*/  LDL.64 R16, [R0+0x8] ;  /* 0x0000080000107983 */ /* 0x000f680000100a00 */
[----:B------:R-:W5:Y:S04]  /*0ba0*/  LDL.64 R14, [R0+0x10] ;  /* 0x00001000000e7983 */ /* 0x000f680000100a00 */
[----:B------:R-:W5:Y:S04]  /*0bb0*/  LDL.64 R12, [R0+0x18] ;  /* 0x00001800000c7983 */ /* 0x000f680000100a00 */
[----:B------:R-:W5:Y:S04]  /*0bc0*/  LDL.64 R4, [R0+0x20] ;  /* 0x0000200000047983 */ /* 0x000f680000100a00 */
[----:B------:R-:W5:Y:S01]  /*0bd0*/  LDL.64 R10, [R0+0x28] ;  /* 0x00002800000a7983 */ /* 0x000f620000100a00 */
[----:B-1----:R-:W-:Y:S01]  /*0be0*/  IMAD.WIDE R26, R25, 0x2, R2 ;  /* 0x00000002191a7825 */ /* 0x002fe200078e0202 */
[----:B--2---:R-:W-:-:S04]  /*0bf0*/  F2FP.F16.F32.PACK_AB R22, R23, R22 ;  /* 0x000000161716723e */ /* 0x004fc800000000ff */
[C---:B------:R-:W-:Y:S02]  /*0c00*/  PRMT R24, R22.reuse, 0x7610, R24 ;  /* 0x0000761016187816 */ /* 0x040fe40000000018 */
[----:B------:R-:W-:Y:S02]  /*0c10*/  PRMT R28, R22, 0x7632, R28 ;  /* 0x00007632161c7816 */ /* 0x000fe4000000001c */
[----:B---3--:R-:W-:Y:S01]  /*0c20*/  F2FP.F16.F32.PACK_AB R22, R9, R8 ;  /* 0x000000080916723e */ /* 0x008fe200000000ff */
[----:B------:R5:W-:Y:S01]  /*0c30*/  STG.E.U16 desc[UR12][R26.64], R24 ;  /* 0x000000181a007986 */ /* 0x000be2000c10150c */
[----:B----4-:R-:W-:-:S03]  /*0c40*/  F2FP.F16.F32.PACK_AB R23, R7, R6 ;  /* 0x000000060717723e */ /* 0x010fc600000000ff */
[----:B------:R-:W2:Y:S01]  /*0c50*/  LDL.64 R6, [R0+0x30] ;  /* 0x0000300000067983 */ /* 0x000ea20000100a00 */
[C---:B------:R-:W-:Y:S02]  /*0c60*/  PRMT R29, R22.reuse, 0x7610, R29 ;  /* 0x00007610161d7816 */ /* 0x040fe4000000001d */
[----:B------:R-:W-:Y:S01]  /*0c70*/  PRMT R22, R22, 0x7632, R22 ;  /* 0x0000763216167816 */ /* 0x000fe20000000016 */
[----:B------:R-:W3:Y:S04]  /*0c80*/  LDL.64 R8, [R0+0x38] ;  /* 0x0000380000087983 */ /* 0x000ee80000100a00 */
[----:B------:R0:W-:Y:S01]  /*0c90*/  STG.E.U16 desc[UR12][R26.64+0x2], R28 ;  /* 0x0000021c1a007986 */ /* 0x0001e2000c10150c */
[----:B-----5:R-:W-:-:S03]  /*0ca0*/  F2FP.F16.F32.PACK_AB R24, R21, R20 ;  /* 0x000000141518723e */ /* 0x020fc600000000ff */
[----:B------:R-:W-:Y:S04]  /*0cb0*/  STG.E.U16 desc[UR12][R26.64+0x6], R22 ;  /* 0x000006161a007986 */ /* 0x000fe8000c10150c */
[----:B------:R1:W-:Y:S01]  /*0cc0*/  STG.E.U16 desc[UR12][R26.64+0x8], R23 ;  /* 0x000008171a007986 */ /* 0x0003e2000c10150c */
[----:B0-----:R-:W-:-:S03]  /*0cd0*/  PRMT R28, R23, 0x7632, R28 ;  /* 0x00007632171c7816 */ /* 0x001fc6000000001c */
[----:B------:R-:W4:Y:S04]  /*0ce0*/  LDL.64 R20, [R0+0x40] ;  /* 0x0000400000147983 */ /* 0x000f280000100a00 */
[----:B-1----:R-:W5:Y:S01]  /*0cf0*/  LDL.64 R22, [R0+0x48] ;  /* 0x0000480000167983 */ /* 0x002f620000100a00 */
[----:B------:R-:W-:Y:S02]  /*0d00*/  F2FP.F16.F32.PACK_AB R18, R19, R18 ;  /* 0x000000121312723e */ /* 0x000fe400000000ff */
[----:B------:R-:W-:Y:S01]  /*0d10*/  F2FP.F16.F32.PACK_AB R16, R17, R16 ;  /* 0x000000101110723e */ /* 0x000fe200000000ff */
[----:B------:R0:W-:Y:S01]  /*0d20*/  STG.E.U16 desc[UR12][R26.64+0x4], R29 ;  /* 0x0000041d1a007986 */ /* 0x0001e2000c10150c */
[----:B------:R-:W-:-:S03]  /*0d30*/  F2FP.F16.F32.PACK_AB R14, R15, R14 ;  /* 0x0000000e0f0e723e */ /* 0x000fc600000000ff */
[----:B------:R1:W-:Y:S01]  /*0d40*/  STG.E.U16 desc[UR12][R26.64+0xa], R28 ;  /* 0x00000a1c1a007986 */ /* 0x0003e2000c10150c */
[----:B------:R-:W-:Y:S02]  /*0d50*/  F2FP.F16.F32.PACK_AB R12, R13, R12 ;  /* 0x0000000c0d0c723e */ /* 0x000fe400000000ff */
[----:B------:R-:W-:Y:S02]  /*0d60*/  PRMT R19, R24, 0x7632, R19 ;  /* 0x0000763218137816 */ /* 0x000fe40000000013 */
[C---:B0-----:R-:W-:Y:S02]  /*0d70*/  PRMT R29, R18.reuse, 0x7610, R29 ;  /* 0x00007610121d7816 */ /* 0x041fe4000000001d */
[----:B-1----:R-:W-:-:S03]  /*0d80*/  PRMT R28, R18, 0x7632, R28 ;  /* 0x00007632121c7816 */ /* 0x002fc6000000001c */
[----:B------:R0:W-:Y:S01]  /*0d90*/  STG.E.U16 desc[UR12][R26.64+0x10], R29 ;  /* 0x0000101d1a007986 */ /* 0x0001e2000c10150c */
[----:B------:R-:W-:Y:S02]  /*0da0*/  PRMT R17, R16, 0x7632, R17 ;  /* 0x0000763210117816 */ /* 0x000fe40000000011 */
[----:B------:R-:W-:Y:S01]  /*0db0*/  PRMT R13, R14, 0x7632, R13 ;  /* 0x000076320e0d7816 */ /* 0x000fe2000000000d */
[----:B------:R1:W-:Y:S01]  /*0dc0*/  STG.E.U16 desc[UR12][R26.64+0x12], R28 ;  /* 0x0000121c1a007986 */ /* 0x0003e2000c10150c */
[----:B------:R-:W-:-:S03]  /*0dd0*/  VIADD R25, R25, UR22 ;  /* 0x0000001619197c36 */ /* 0x000fc60008000000 */
[----:B------:R1:W-:Y:S01]  /*0de0*/  STG.E.U16 desc[UR12][R26.64+0xe], R19 ;  /* 0x00000e131a007986 */ /* 0x0003e2000c10150c */
[----:B0-----:R-:W-:-:S03]  /*0df0*/  PRMT R29, R12, 0x7610, R29 ;  /* 0x000076100c1d7816 */ /* 0x001fc6000000001d */
[----:B------:R-:W-:Y:S01]  /*0e00*/  STG.E.U16 desc[UR12][R26.64+0x14], R16 ;  /* 0x000014101a007986 */ /* 0x000fe2000c10150c */
[----:B-1----:R-:W-:-:S03]  /*0e10*/  PRMT R28, R12, 0x7632, R28 ;  /* 0x000076320c1c7816 */ /* 0x002fc6000000001c */
[----:B------:R0:W-:Y:S01]  /*0e20*/  STG.E.U16 desc[UR12][R26.64+0x16], R17 ;  /* 0x000016111a007986 */ /* 0x0001e2000c10150c */
[----:B------:R-:W-:-:S03]  /*0e30*/  F2FP.F16.F32.PACK_AB R12, R5, R4 ;  /* 0x00000004050c723e */ /* 0x000fc600000000ff */
[----:B------:R-:W5:Y:S04]  /*0e40*/  LDL.64 R18, [R0+0x50] ;  /* 0x0000500000127983 */ /* 0x000f680000100a00 */
[----:B------:R1:W-:Y:S04]  /*0e50*/  STG.E.U16 desc[UR12][R26.64+0xc], R24 ;  /* 0x00000c181a007986 */ /* 0x0003e8000c10150c */
[----:B0-----:R-:W5:Y:S04]  /*0e60*/  LDL.64 R16, [R0+0x58] ;  /* 0x0000580000107983 */ /* 0x001f680000100a00 */
[----:B------:R0:W-:Y:S04]  /*0e70*/  STG.E.U16 desc[UR12][R26.64+0x18], R14 ;  /* 0x0000180e1a007986 */ /* 0x0001e8000c10150c */
[----:B------:R-:W-:Y:S01]  /*0e80*/  STG.E.U16 desc[UR12][R26.64+0x1a], R13 ;  /* 0x00001a0d1a007986 */ /* 0x000fe2000c10150c */
[----:B-1----:R-:W-:-:S03]  /*0e90*/  F2FP.F16.F32.PACK_AB R24, R11, R10 ;  /* 0x0000000a0b18723e */ /* 0x002fc600000000ff */
[----:B------:R-:W-:Y:S04]  /*0ea0*/  STG.E.U16 desc[UR12][R26.64+0x1c], R29 ;  /* 0x00001c1d1a007986 */ /* 0x000fe8000c10150c */
[----:B------:R1:W-:Y:S04]  /*0eb0*/  STG.E.U16 desc[UR12][R26.64+0x1e], R28 ;  /* 0x00001e1c1a007986 */ /* 0x0003e8000c10150c */
[----:B0-----:R-:W5:Y:S04]  /*0ec0*/  LDL.64 R14, [R0+0x60] ;  /* 0x00006000000e7983 */ /* 0x001f680000100a00 */
[----:B------:R-:W5:Y:S01]  /*0ed0*/  LDL.64 R10, [R0+0x68] ;  /* 0x00006800000a7983 */ /* 0x000f620000100a00 */
[----:B-1----:R-:W-:-:S03]  /*0ee0*/  PRMT R27, R12, 0x7610, R27 ;  /* 0x000076100c1b7816 */ /* 0x002fc6000000001b */
[----:B------:R-:W5:Y:S01]  /*0ef0*/  LDL.64 R4, [R0+0x70] ;  /* 0x0000700000047983 */ /* 0x000f620000100a00 */
[----:B------:R-:W-:Y:S01]  /*0f00*/  PRMT R28, R12, 0x7632, R28 ;  /* 0x000076320c1c7816 */ /* 0x000fe2000000001c */
[----:B------:R-:W-:Y:S01]  /*0f10*/  IMAD.WIDE R12, R25, 0x2, R2 ;  /* 0x00000002190c7825 */ /* 0x000fe200078e0202 */
[----:B------:R-:W-:-:S04]  /*0f20*/  PRMT R29, R24, 0x7632, R29 ;  /* 0x00007632181d7816 */ /* 0x000fc8000000001d */
[----:B------:R2:W-:Y:S04]  /*0f30*/  STG.E.U16 desc[UR12][R12.64+0x4], R24 ;  /* 0x000004180c007986 */ /* 0x0005e8000c10150c */
[----:B------:R0:W-:Y:S04]  /*0f40*/  STG.E.U16 desc[UR12][R12.64], R27 ;  /* 0x0000001b0c007986 */ /* 0x0001e8000c10150c */
[----:B------:R1:W-:Y:S04]  /*0f50*/  STG.E.U16 desc[UR12][R12.64+0x2], R28 ;  /* 0x0000021c0c007986 */ /* 0x0003e8000c10150c */
[----:B------:R1:W-:Y:S01]  /*0f60*/  STG.E.U16 desc[UR12][R12.64+0x6], R29 ;  /* 0x0000061d0c007986 */ /* 0x0003e2000c10150c */
[----:B--2---:R-:W-:-:S03]  /*0f70*/  F2FP.F16.F32.PACK_AB R24, R7, R6 ;  /* 0x000000060718723e */ /* 0x004fc600000000ff */
[----:B------:R-:W2:Y:S01]  /*0f80*/  LDL.64 R6, [R0+0x78] ;  /* 0x0000780000067983 */ /* 0x000ea20000100a00 */
[----:B---3--:R-:W-:-:S03]  /*0f90*/  F2FP.F16.F32.PACK_AB R26, R9, R8 ;  /* 0x00000008091a723e */ /* 0x008fc600000000ff */
[----:B------:R-:W3:Y:S01]  /*0fa0*/  LDL.64 R8, [R0+0x80] ;  /* 0x0000800000087983 */ /* 0x000ee20000100a00 */
[C---:B0-----:R-:W-:Y:S02]  /*0fb0*/  PRMT R27, R24.reuse, 0x7610, R27 ;  /* 0x00007610181b7816 */ /* 0x041fe4000000001b */
[----:B-1----:R-:W-:Y:S01]  /*0fc0*/  PRMT R28, R24, 0x7632, R28 ;  /* 0x00007632181c7816 */ /* 0x002fe2000000001c */
[----:B------:R5:W-:Y:S01]  /*0fd0*/  STG.E.U16 desc[UR12][R12.64+0xc], R26 ;  /* 0x00000c1a0c007986 */ /* 0x000be2000c10150c */
[----:B------:R-:W-:Y:S02]  /*0fe0*/  PRMT R29, R26, 0x7632, R29 ;  /* 0x000076321a1d7816 */ /* 0x000fe4000000001d */
[----:B----4-:R-:W-:Y:S02]  /*0ff0*/  F2FP.F16.F32.PACK_AB R24, R21, R20 ;  /* 0x000000141518723e */ /* 0x010fe400000000ff */
[----:B------:R-:W4:Y:S01]  /*1000*/  LDL.64 R20, [R0+0x88] ;  /* 0x0000880000147983 */ /* 0x000f220000100a00 */
[----:B-----5:R-:W-:-:S03]  /*1010*/  F2FP.F16.F32.PACK_AB R26, R23, R22 ;  /* 0x00000016171a723e */ /* 0x020fc600000000ff */
[----:B------:R-:W5:Y:S04]  /*1020*/  LDL.64 R22, [R0+0x90] ;  /* 0x0000900000167983 */ /* 0x000f680000100a00 */
[----:B------:R0:W-:Y:S01]  /*1030*/  STG.E.U16 desc[UR12][R12.64+0x8], R27 ;  /* 0x0000081b0c007986 */ /* 0x0001e2000c10150c */
[----:B------:R-:W-:-:S03]  /*1040*/  VIADD R25, R25, UR22 ;  /* 0x0000001619197c36 */ /* 0x000fc60008000000 */
[----:B------:R1:W-:Y:S01]  /*1050*/  STG.E.U16 desc[UR12][R12.64+0xa], R28 ;  /* 0x00000a1c0c007986 */ /* 0x0003e2000c10150c */
[----:B0-----:R-:W-:-:S03]  /*1060*/  PRMT R27, R24, 0x7632, R27 ;  /* 0x00007632181b7816 */ /* 0x001fc6000000001b */
[----:B------:R0:W-:Y:S04]  /*1070*/  STG.E.U16 desc[UR12][R12.64+0xe], R29 ;  /* 0x00000e1d0c007986 */ /* 0x0001e8000c10150c */
[----:B------:R-:W-:Y:S04]  /*1080*/  STG.E.U16 desc[UR12][R12.64+0x10], R24 ;  /* 0x000010180c007986 */ /* 0x000fe8000c10150c */
[----:B------:R0:W-:Y:S04]  /*1090*/  STG.E.U16 desc[UR12][R12.64+0x12], R27 ;  /* 0x0000121b0c007986 */ /* 0x0001e8000c10150c */
[----:B------:R-:W-:Y:S01]  /*10a0*/  STG.E.U16 desc[UR12][R12.64+0x14], R26 ;  /* 0x0000141a0c007986 */ /* 0x000fe2000c10150c */
[----:B------:R-:W-:-:S02]  /*10b0*/  F2FP.F16.F32.PACK_AB R18, R19, R18 ;  /* 0x000000121312723e */ /* 0x000fc400000000ff */
[----:B------:R-:W-:Y:S02]  /*10c0*/  PRMT R19, R26, 0x7632, R19 ;  /* 0x000076321a137816 */ /* 0x000fe40000000013 */
[C---:B-1----:R-:W-:Y:S02]  /*10d0*/  PRMT R28, R18.reuse, 0x7610, R28 ;  /* 0x00007610121c7816 */ /* 0x042fe4000000001c */
[----:B------:R-:W-:Y:S02]  /*10e0*/  F2FP.F16.F32.PACK_AB R16, R17, R16 ;  /* 0x000000101110723e */ /* 0x000fe400000000ff */
[----:B0-----:R-:W-:Y:S02]  /*10f0*/  PRMT R29, R18, 0x7632, R29 ;  /* 0x00007632121d7816 */ /* 0x001fe4000000001d */
[----:B------:R-:W-:Y:S01]  /*1100*/  PRMT R27, R16, 0x7632, R27 ;  /* 0x00007632101b7816 */ /* 0x000fe2000000001b */
[----:B------:R0:W-:Y:S04]  /*1110*/  STG.E.U16 desc[UR12][R12.64+0x16], R19 ;  /* 0x000016130c007986 */ /* 0x0001e8000c10150c */
[----:B------:R-:W-:Y:S04]  /*1120*/  STG.E.U16 desc[UR12][R12.64+0x18], R28 ;  /* 0x0000181c0c007986 */ /* 0x000fe8000c10150c */
[----:B------:R-:W-:Y:S01]  /*1130*/  STG.E.U16 desc[UR12][R12.64+0x1a], R29 ;  /* 0x00001a1d0c007986 */ /* 0x000fe2000c10150c */
[----:B------:R-:W-:Y:S01]  /*1140*/  F2FP.F16.F32.PACK_AB R24, R15, R14 ;  /* 0x0000000e0f18723e */ /* 0x000fe200000000ff */
[----:B0-----:R-:W-:-:S02]  /*1150*/  IMAD.WIDE R18, R25, 0x2, R2 ;  /* 0x0000000219127825 */ /* 0x001fc400078e0202 */
[----:B------:R-:W-:Y:S01]  /*1160*/  STG.E.U16 desc[UR12][R12.64+0x1c], R16 ;  /* 0x00001c100c007986 */ /* 0x000fe2000c10150c */
[----:B------:R-:W-:-:S03]  /*1170*/  PRMT R26, R24, 0x7632, R26 ;  /* 0x00007632181a7816 */ /* 0x000fc6000000001a */
[----:B------:R0:W-:Y:S01]  /*1180*/  STG.E.U16 desc[UR12][R12.64+0x1e], R27 ;  /* 0x00001e1b0c007986 */ /* 0x0001e2000c10150c */
[----:B------:R-:W-:-:S03]  /*1190*/  F2FP.F16.F32.PACK_AB R4, R5, R4 ;  /* 0x000000040504723e */ /* 0x000fc600000000ff */
[----:B------:R-:W5:Y:S04]  /*11a0*/  LDL.64 R14, [R0+0x98] ;  /* 0x00009800000e7983 */ /* 0x000f680000100a00 */
[----:B------:R-:W-:Y:S01]  /*11b0*/  STG.E.U16 desc[UR12][R18.64], R24 ;  /* 0x0000001812007986 */ /* 0x000fe2000c10150c */
[----:B0-----:R-:W-:-:S03]  /*11c0*/  F2FP.F16.F32.PACK_AB R13, R11, R10 ;  /* 0x0000000a0b0d723e */ /* 0x001fc600000000ff */
[----:B------:R-:W-:Y:S01]  /*11d0*/  STG.E.U16 desc[UR12][R18.64+0x2], R26 ;  /* 0x0000021a12007986 */ /* 0x000fe2000c10150c */
[C---:B------:R-:W-:Y:S02]  /*11e0*/  PRMT R12, R4.reuse, 0x7632, R12 ;  /* 0x00007632040c7816 */ /* 0x040fe4000000000c */
[C---:B------:R-:W-:Y:S01]  /*11f0*/  PRMT R27, R13.reuse, 0x7610, R27 ;  /* 0x000076100d1b7816 */ /* 0x040fe2000000001b */
[----:B------:R-:W5:Y:S01]  /*1200*/  LDL.64 R10, [R0+0xa8] ;  /* 0x0000a800000a7983 */ /* 0x000f620000100a00 */
[----:B------:R-:W-:Y:S02]  /*1210*/  PRMT R28, R13, 0x7632, R28 ;  /* 0x000076320d1c7816 */ /* 0x000fe4000000001c */
[----:B------:R-:W-:Y:S01]  /*1220*/  PRMT R29, R4, 0x7610, R29 ;  /* 0x00007610041d7816 */ /* 0x000fe2000000001d */
[----:B------:R-:W5:Y:S04]  /*1230*/  LDL.64 R16, [R0+0xa0] ;  /* 0x0000a00000107983 */ /* 0x000f680000100a00 */
[----:B------:R-:W5:Y:S04]  /*1240*/  LDL.64 R4, [R0+0xb0] ;  /* 0x0000b00000047983 */ /* 0x000f680000100a00 */
[----:B------:R-:W-:Y:S04]  /*1250*/  STG.E.U16 desc[UR12][R18.64+0x4], R27 ;  /* 0x0000041b12007986 */ /* 0x000fe8000c10150c */
[----:B------:R-:W-:Y:S04]  /*1260*/  STG.E.U16 desc[UR12][R18.64+0x6], R28 ;  /* 0x0000061c12007986 */ /* 0x000fe8000c10150c */
[----:B------:R0:W-:Y:S04]  /*1270*/  STG.E.U16 desc[UR12][R18.64+0xa], R12 ;  /* 0x00000a0c12007986 */ /* 0x0001e8000c10150c */
[----:B0-----:R-:W5:Y:S01]  /*1280*/  LDL.64 R12, [R0+0xb8] ;  /* 0x0000b800000c7983 */ /* 0x001f620000100a00 */
[----:B--2---:R-:W-:-:S04]  /*1290*/  F2FP.F16.F32.PACK_AB R6, R7, R6 ;  /* 0x000000060706723e */ /* 0x004fc800000000ff */
[C---:B------:R-:W-:Y:S02]  /*12a0*/  PRMT R24, R6.reuse, 0x7610, R24 ;  /* 0x0000761006187816 */ /* 0x040fe40000000018 */
[----:B------:R-:W-:Y:S02]  /*12b0*/  PRMT R26, R6, 0x7632, R26 ;  /* 0x00007632061a7816 */ /* 0x000fe4000000001a */
[----:B---3--:R-:W-:Y:S01]  /*12c0*/  F2FP.F16.F32.PACK_AB R7, R9, R8 ;  /* 0x000000080907723e */ /* 0x008fe200000000ff */
[----:B------:R4:W-:Y:S03]  /*12d0*/  STG.E.U16 desc[UR12][R18.64+0xc], R24 ;  /* 0x00000c1812007986 */ /* 0x0009e6000c10150c */
[C---:B------:R-:W-:Y:S01]  /*12e0*/  PRMT R27, R7.reuse, 0x7610, R27 ;  /* 0x00007610071b7816 */ /* 0x040fe2000000001b */
[----:B------:R5:W-:Y:S01]  /*12f0*/  STG.E.U16 desc[UR12][R18.64+0xe], R26 ;  /* 0x00000e1a12007986 */ /* 0x000be2000c10150c */
[----:B------:R-:W-:-:S03]  /*1300*/  PRMT R28, R7, 0x7632, R28 ;  /* 0x00007632071c7816 */ /* 0x000fc6000000001c */
[----:B------:R-:W2:Y:S01]  /*1310*/  LDL.64 R8, [R0+0xc0] ;  /* 0x0000c00000087983 */ /* 0x000ea20000100a00 */
[----:B----4-:R-:W-:-:S03]  /*1320*/  F2FP.F16.F32.PACK_AB R24, R21, R20 ;  /* 0x000000141518723e */ /* 0x010fc600000000ff */
[----:B------:R-:W3:Y:S04]  /*1330*/  LDL.64 R6, [R0+0xc8] ;  /* 0x0000c80000067983 */ /* 0x000ee80000100a00 */
[----:B------:R-:W4:Y:S01]  /*1340*/  LDL.64 R20, [R0+0xd0] ;  /* 0x0000d00000147983 */ /* 0x000f220000100a00 */
[----:B-----5:R-:W-:-:S03]  /*1350*/  F2FP.F16.F32.PACK_AB R26, R23, R22 ;  /* 0x00000016171a723e */ /* 0x020fc600000000ff */
[----:B------:R0:W5:Y:S01]  /*1360*/  LDL.64 R22, [R0+0xd8] ;  /* 0x0000d80000167983 */ /* 0x0001620000100a00 */
[----:B------:R-:W-:-:S03]  /*1370*/  VIADD R25, R25, UR22 ;  /* 0x0000001619197c36 */ /* 0x000fc60008000000 */
[----:B------:R1:W-:Y:S04]  /*1380*/  STG.E.U16 desc[UR12][R18.64+0x8], R29 ;  /* 0x0000081d12007986 */ /* 0x0003e8000c10150c */
[----:B------:R0:W-:Y:S01]  /*1390*/  STG.E.U16 desc[UR12][R18.64+0x10], R27 ;  /* 0x0000101b12007986 */ /* 0x0001e2000c10150c */
[C---:B-1----:R-:W-:Y:S02]  /*13a0*/  PRMT R29, R24.reuse, 0x7610, R29 ;  /* 0x00007610181d7816 */ /* 0x042fe4000000001d */
[----:B------:R-:W-:Y:S01]  /*13b0*/  PRMT R24, R24, 0x7632, R24 ;  /* 0x0000763218187816 */ /* 0x000fe20000000018 */
[----:B------:R-:W-:Y:S04]  /*13c0*/  STG.E.U16 desc[UR12][R18.64+0x12], R28 ;  /* 0x0000121c12007986 */ /* 0x000fe8000c10150c */
[----:B------:R-:W-:Y:S04]  /*13d0*/  STG.E.U16 desc[UR12][R18.64+0x14], R29 ;  /* 0x0000141d12007986 */ /* 0x000fe8000c10150c */
[----:B------:R-:W-:Y:S04]  /*13e0*/  STG.E.U16 desc[UR12][R18.64+0x16], R24 ;  /* 0x0000161812007986 */ /* 0x000fe8000c10150c */
[----:B------:R-:W-:Y:S01]  /*13f0*/  STG.E.U16 desc[UR12][R18.64+0x18], R26 ;  /* 0x0000181a12007986 */ /* 0x000fe2000c10150c */
[----:B------:R-:W-:-:S04]  /*1400*/  UIADD3 UR4, UPT, UPT, UR4, 0x4, URZ ;  /* 0x0000000404047890 */ /* 0x000fc8000fffe0ff */
[----:B------:R-:W-:Y:S01]  /*1410*/  UISETP.NE.AND UP0, UPT, UR4, 0x10, UPT ;  /* 0x000000100400788c */ /* 0x000fe2000bf05270 */
[----:B0-----:R-:W-:Y:S01]  /*1420*/  VIADD R0, R0, 0x100 ;  /* 0x0000010000007836 */ /* 0x001fe20000000000 */
[----:B------:R-:W-:Y:S02]  /*1430*/  F2FP.F16.F32.PACK_AB R14, R15, R14 ;  /* 0x0000000e0f0e723e */ /* 0x000fe400000000ff */
[----:B------:R-:W-:Y:S02]  /*1440*/  PRMT R15, R26, 0x7632, R15 ;  /* 0x000076321a0f7816 */ /* 0x000fe4000000000f */
[----:B------:R-:W-:-:S03]  /*1450*/  PRMT R27, R14, 0x7632, R27 ;  /* 0x000076320e1b7816 */ /* 0x000fc6000000001b */
[----:B------:R0:W-:Y:S01]  /*1460*/  STG.E.U16 desc[UR12][R18.64+0x1a], R15 ;  /* 0x00001a0f12007986 */ /* 0x0001e2000c10150c */
[----:B------:R-:W-:Y:S02]  /*1470*/  F2FP.F16.F32.PACK_AB R10, R11, R10 ;  /* 0x0000000a0b0a723e */ /* 0x000fe400000000ff */
[----:B------:R-:W-:Y:S02]  /*1480*/  F2FP.F16.F32.PACK_AB R16, R17, R16 ;  /* 0x000000101110723e */ /* 0x000fe400000000ff */
[----:B------:R-:W-:Y:S01]  /*1490*/  PRMT R17, R14, 0x7610, R17 ;  /* 0x000076100e117816 */ /* 0x000fe20000000011 */
[----:B0-----:R-:W-:Y:S01]  /*14a0*/  IMAD.WIDE R14, R25, 0x2, R2 ;  /* 0x00000002190e7825 */ /* 0x001fe200078e0202 */
[----:B------:R-:W-:Y:S02]  /*14b0*/  F2FP.F16.F32.PACK_AB R4, R5, R4 ;  /* 0x000000040504723e */ /* 0x000fe400000000ff */
[----:B------:R-:W-:Y:S01]  /*14c0*/  PRMT R5, R10, 0x7632, R5 ;  /* 0x000076320a057816 */ /* 0x000fe20000000005 */
[----:B------:R-:W-:Y:S01]  /*14d0*/  STG.E.U16 desc[UR12][R18.64+0x1c], R17 ;  /* 0x00001c1112007986 */ /* 0x000fe2000c10150c */
[----:B------:R-:W-:-:S03]  /*14e0*/  PRMT R11, R16, 0x7632, R11 ;  /* 0x00007632100b7816 */ /* 0x000fc6000000000b */
[----:B------:R0:W-:Y:S04]  /*14f0*/  STG.E.U16 desc[UR12][R18.64+0x1e], R27 ;  /* 0x00001e1b12007986 */ /* 0x0001e8000c10150c */
[----:B------:R-:W-:Y:S04]  /*1500*/  STG.E.U16 desc[UR12][R14.64+0x4], R10 ;  /* 0x0000040a0e007986 */ /* 0x000fe8000c10150c */
[----:B------:R-:W-:Y:S01]  /*1510*/  STG.E.U16 desc[UR12][R14.64+0x6], R5 ;  /* 0x000006050e007986 */ /* 0x000fe2000c10150c */
[----:B0-----:R-:W-:-:S03]  /*1520*/  PRMT R19, R4, 0x7632, R19 ;  /* 0x0000763204137816 */ /* 0x001fc60000000013 */
[----:B------:R0:W-:Y:S01]  /*1530*/  STG.E.U16 desc[UR12][R14.64+0x8], R4 ;  /* 0x000008040e007986 */ /* 0x0001e2000c10150c */
[----:B------:R-:W-:-:S03]  /*1540*/  F2FP.F16.F32.PACK_AB R12, R13, R12 ;  /* 0x0000000c0d0c723e */ /* 0x000fc600000000ff */
[----:B------:R1:W-:Y:S04]  /*1550*/  STG.E.U16 desc[UR12][R14.64], R16 ;  /* 0x000000100e007986 */ /* 0x0003e8000c10150c */
[----:B------:R1:W-:Y:S04]  /*1560*/  STG.E.U16 desc[UR12][R14.64+0x2], R11 ;  /* 0x0000020b0e007986 */ /* 0x0003e8000c10150c */
[----:B------:R1:W-:Y:S04]  /*1570*/  STG.E.U16 desc[UR12][R14.64+0xa], R19 ;  /* 0x00000a130e007986 */ /* 0x0003e8000c10150c */
[----:B------:R1:W-:Y:S01]  /*1580*/  STG.E.U16 desc[UR12][R14.64+0xc], R12 ;  /* 0x00000c0c0e007986 */ /* 0x0003e2000c10150c */
[----:B------:R-:W-:Y:S01]  /*1590*/  VIADD R25, R25, UR22 ;  /* 0x0000001619197c36 */ /* 0x000fe20008000000 */
[----:B--2---:R-:W-:-:S02]  /*15a0*/  F2FP.F16.F32.PACK_AB R8, R9, R8 ;  /* 0x000000080908723e */ /* 0x004fc400000000ff */
[----:B---3--:R-:W-:Y:S02]  /*15b0*/  F2FP.F16.F32.PACK_AB R6, R7, R6 ;  /* 0x000000060706723e */ /* 0x008fe400000000ff */
[----:B----4-:R-:W-:Y:S02]  /*15c0*/  F2FP.F16.F32.PACK_AB R20, R21, R20 ;  /* 0x000000141514723e */ /* 0x010fe400000000ff */
[----:B-----5:R-:W-:Y:S02]  /*15d0*/  F2FP.F16.F32.PACK_AB R22, R23, R22 ;  /* 0x000000161716723e */ /* 0x020fe400000000ff */
[----:B------:R-:W-:Y:S02]  /*15e0*/  PRMT R7, R12, 0x7632, R7 ;  /* 0x000076320c077816 */ /* 0x000fe40000000007 */
[----:B------:R-:W-:Y:S02]  /*15f0*/  PRMT R9, R8, 0x7632, R9 ;  /* 0x0000763208097816 */ /* 0x000fe40000000009 */
[----:B0-----:R-:W-:-:S02]  /*1600*/  PRMT R4, R6, 0x7632, R4 ;  /* 0x0000763206047816 */ /* 0x001fc40000000004 */
[----:B------:R-:W-:Y:S02]  /*1610*/  PRMT R5, R20, 0x7632, R5 ;  /* 0x0000763214057816 */ /* 0x000fe40000000005 */
[----:B------:R-:W-:Y:S01]  /*1620*/  PRMT R10, R22, 0x7632, R10 ;  /* 0x00007632160a7816 */ /* 0x000fe2000000000a */
[----:B------:R1:W-:Y:S04]  /*1630*/  STG.E.U16 desc[UR12][R14.64+0xe], R7 ;  /* 0x00000e070e007986 */ /* 0x0003e8000c10150c */
[----:B------:R1:W-:Y:S04]  /*1640*/  STG.E.U16 desc[UR12][R14.64+0x10], R8 ;  /* 0x000010080e007986 */ /* 0x0003e8000c10150c */
[----:B------:R1:W-:Y:S04]  /*1650*/  STG.E.U16 desc[UR12][R14.64+0x12], R9 ;  /* 0x000012090e007986 */ /* 0x0003e8000c10150c */
[----:B------:R1:W-:Y:S04]  /*1660*/  STG.E.U16 desc[UR12][R14.64+0x14], R6 ;  /* 0x000014060e007986 */ /* 0x0003e8000c10150c */
[----:B------:R1:W-:Y:S04]  /*1670*/  STG.E.U16 desc[UR12][R14.64+0x16], R4 ;  /* 0x000016040e007986 */ /* 0x0003e8000c10150c */
[----:B------:R1:W-:Y:S04]  /*1680*/  STG.E.U16 desc[UR12][R14.64+0x18], R20 ;  /* 0x000018140e007986 */ /* 0x0003e8000c10150c */
[----:B------:R1:W-:Y:S04]  /*1690*/  STG.E.U16 desc[UR12][R14.64+0x1a], R5 ;  /* 0x00001a050e007986 */ /* 0x0003e8000c10150c */
[----:B------:R1:W-:Y:S04]  /*16a0*/  STG.E.U16 desc[UR12][R14.64+0x1c], R22 ;  /* 0x00001c160e007986 */ /* 0x0003e8000c10150c */
[----:B------:R1:W-:Y:S01]  /*16b0*/  STG.E.U16 desc[UR12][R14.64+0x1e], R10 ;  /* 0x00001e0a0e007986 */ /* 0x0003e2000c10150c */
[----:B------:R-:W-:Y:S05]  /*16c0*/  BRA.U UP0, `(.L_x_5) ;  /* 0xfffffff5001c7547 */ /* 0x000fea000b83ffff */
[----:B------:R-:W-:Y:S05]  /*16d0*/  EXIT ;  /* 0x000000000000794d */ /* 0x000fea0003800000 */
.L_x_6:
[----:B------:R-:W-:-:S00]  /*16e0*/  BRA `(.L_x_6) ;  /* 0xfffffffc00fc7947 */ /* 0x000fc0000383ffff */
[----:B------:R-:W-:-:S00]  /*16f0*/  NOP ;  /* 0x0000000000007918 */ /* 0x000fc00000000000 */
        /* <DEDUP_REMOVED lines=8> */
.L_x_7:


//--------------------- .nv.shared.reserved.0     --------------------------
	.section	.nv.shared.reserved.0,"aw",@nobits
	.weak		__nv_reservedSMEM_offset_0_alias
	.size		__nv_reservedSMEM_offset_0_alias, 0, 64
	.other		__nv_reservedSMEM_offset_0_alias,@"STO_CUDA_RESERVED_SHARED STV_DEFAULT"
__nv_reservedSMEM_offset_0_alias:
	.zero		0
	.zero		64


//--------------------- .nv.constant0._Z14wmmaGemmKernelPK6__halfS1_PS_i --------------------------
	.section	.nv.constant0._Z14wmmaGemmKernelPK6__halfS1_PS_i,"a",@progbits
	.sectionflags	@""
	.align	4
.nv.constant0._Z14wmmaGemmKernelPK6__halfS1_PS_i:
	.zero		924


//--------------------- SYMBOLS --------------------------

	.type		.nv.reservedSmem.offset0,@object
	.size		.nv.reservedSmem.offset0,0x4
